//
// Generated by NVIDIA NVVM Compiler
//
// Compiler Build ID: CL-36424714
// Cuda compilation tools, release 13.0, V13.0.88
// Based on NVVM 20.0.0
//

.version 9.0
.target sm_100
.address_size 64

	// .globl	_Z10sgd_updatePfPKffi

.visible .entry _Z10sgd_updatePfPKffi(
	.param .u64 .ptr .align 1 _Z10sgd_updatePfPKffi_param_0,
	.param .u64 .ptr .align 1 _Z10sgd_updatePfPKffi_param_1,
	.param .f32 _Z10sgd_updatePfPKffi_param_2,
	.param .u32 _Z10sgd_updatePfPKffi_param_3
)
{


	ret;

}
	// .globl	_Z14zero_gradientsPfi
.visible .entry _Z14zero_gradientsPfi(
	.param .u64 .ptr .align 1 _Z14zero_gradientsPfi_param_0,
	.param .u32 _Z14zero_gradientsPfi_param_1
)
{


	ret;

}


// ===== COMPILED SASS (sm_100) =====

	.target	sm_100

	.elftype	@"ET_EXEC"


//--------------------- .note.nv.tkinfo           --------------------------
	.section	.note.nv.tkinfo,"",@"SHT_NOTE"
	.sectionflags	@"SHF_NOTE_NV_TKINFO"
	.tkinfo
        /*0018*/ 	.word	0x00000002
        /*0030*/ 	.string	""
        /*0030*/ 	.string	"ptxas"
        /*0030*/ 	.string	"Cuda compilation tools, release 13.0, V13.0.88"
        /*0030*/ 	.string	"Build cuda_13.0.r13.0/compiler.36424714_0"
        /*0030*/ 	.string	"-arch sm_100 -m 64 "



//--------------------- .note.nv.cuinfo           --------------------------
	.section	.note.nv.cuinfo,"",@"SHT_NOTE"
	.sectionflags	@"SHF_NOTE_NV_CUINFO"
        /*0018*/ 	.short	0x0002
        /*001a*/ 	.short	0x0064
        /*001c*/ 	.short	0x0082
	.zero		2


//--------------------- .nv.info                  --------------------------
	.section	.nv.info,"",@"SHT_CUDA_INFO"
	.align	4


	//----- nvinfo : EIATTR_REGCOUNT
	.align		4
        /*0000*/ 	.byte	0x04, 0x2f
        /*0002*/ 	.short	(.L_1 - .L_0)
	.align		4
.L_0:
        /*0004*/ 	.word	index@(_Z10sgd_updatePfPKffi)
        /*0008*/ 	.word	0x00000004


	//----- nvinfo : EIATTR_FRAME_SIZE
	.align		4
.L_1:
        /*000c*/ 	.byte	0x04, 0x11
        /*000e*/ 	.short	(.L_3 - .L_2)
	.align		4
.L_2:
        /*0010*/ 	.word	index@(_Z10sgd_updatePfPKffi)
        /*0014*/ 	.word	0x00000000


	//----- nvinfo : EIATTR_REGCOUNT
	.align		4
.L_3:
        /*0018*/ 	.byte	0x04, 0x2f
        /*001a*/ 	.short	(.L_5 - .L_4)
	.align		4
.L_4:
        /*001c*/ 	.word	index@(_Z14zero_gradientsPfi)
        /*0020*/ 	.word	0x00000004


	//----- nvinfo : EIATTR_FRAME_SIZE
	.align		4
.L_5:
        /*0024*/ 	.byte	0x04, 0x11
        /*0026*/ 	.short	(.L_7 - .L_6)
	.align		4
.L_6:
        /*0028*/ 	.word	index@(_Z14zero_gradientsPfi)
        /*002c*/ 	.word	0x00000000


	//----- nvinfo : EIATTR_MIN_STACK_SIZE
	.align		4
.L_7:
        /*0030*/ 	.byte	0x04, 0x12
        /*0032*/ 	.short	(.L_9 - .L_8)
	.align		4
.L_8:
        /*0034*/ 	.word	index@(_Z14zero_gradientsPfi)
        /*0038*/ 	.word	0x00000000


	//----- nvinfo : EIATTR_MIN_STACK_SIZE
	.align		4
.L_9:
        /*003c*/ 	.byte	0x04, 0x12
        /*003e*/ 	.short	(.L_11 - .L_10)
	.align		4
.L_10:
        /*0040*/ 	.word	index@(_Z10sgd_updatePfPKffi)
        /*0044*/ 	.word	0x00000000
.L_11:


//--------------------- .nv.compat                --------------------------
	.section	.nv.compat,"",@"SHT_CUDA_COMPAT_INFO"
	.align	4
        /*0000*/ 	.byte	0x02, 0x09, 0x00, 0x00, 0x02, 0x02, 0x01, 0x00, 0x02, 0x05, 0x05, 0x00, 0x03, 0x07, 0x01, 0x01
        /*0010*/ 	.byte	0x02, 0x03, 0x00, 0x00, 0x02, 0x06, 0x01, 0x00, 0x04, 0x0b, 0x08, 0x00, 0x09, 0x00, 0x00, 0x00
        /*0020*/ 	.byte	0x00, 0x00, 0x00, 0x00


//--------------------- .nv.info._Z14zero_gradientsPfi --------------------------
	.section	.nv.info._Z14zero_gradientsPfi,"",@"SHT_CUDA_INFO"
	.sectionflags	@""
	.align	4


	//----- nvinfo : EIATTR_CUDA_API_VERSION
	.align		4
        /*0000*/ 	.byte	0x04, 0x37
        /*0002*/ 	.short	(.L_13 - .L_12)
.L_12:
        /*0004*/ 	.word	0x00000082


	//----- nvinfo : EIATTR_KPARAM_INFO
	.align		4
.L_13:
        /*0008*/ 	.byte	0x04, 0x17
        /*000a*/ 	.short	(.L_15 - .L_14)
.L_14:
        /*000c*/ 	.word	0x00000000
        /*0010*/ 	.short	0x0001
        /*0012*/ 	.short	0x0008
        /*0014*/ 	.byte	0x00, 0xf0, 0x11, 0x00


	//----- nvinfo : EIATTR_KPARAM_INFO
	.align		4
.L_15:
        /*0018*/ 	.byte	0x04, 0x17
        /*001a*/ 	.short	(.L_17 - .L_16)
.L_16:
        /*001c*/ 	.word	0x00000000
        /*0020*/ 	.short	0x0000
        /*0022*/ 	.short	0x0000
        /*0024*/ 	.byte	0x00, 0xf5, 0x21, 0x00


	//----- nvinfo : EIATTR_SPARSE_MMA_MASK
	.align		4
.L_17:
        /*0028*/ 	.byte	0x03, 0x50
        /*002a*/ 	.short	0x0000


	//----- nvinfo : EIATTR_MAXREG_COUNT
	.align		4
        /*002c*/ 	.byte	0x03, 0x1b
        /*002e*/ 	.short	0x00ff


	//----- nvinfo : EIATTR_MERCURY_ISA_VERSION
	.align		4
        /*0030*/ 	.byte	0x03, 0x5f
        /*0032*/ 	.short	0x0101


	//----- nvinfo : EIATTR_VRC_CTA_INIT_COUNT
	.align		4
        /*0034*/ 	.byte	0x02, 0x4a
	.zero		1
	.zero		1


	//----- nvinfo : EIATTR_EXIT_INSTR_OFFSETS
	.align		4
        /*0038*/ 	.byte	0x04, 0x1c
        /*003a*/ 	.short	(.L_19 - .L_18)


	//   ....[0]....
.L_18:
        /*003c*/ 	.word	0x00000010


	//----- nvinfo : EIATTR_CBANK_PARAM_SIZE
	.align		4
.L_19:
        /*0040*/ 	.byte	0x03, 0x19
        /*0042*/ 	.short	0x000c


	//----- nvinfo : EIATTR_PARAM_CBANK
	.align		4
        /*0044*/ 	.byte	0x04, 0x0a
        /*0046*/ 	.short	(.L_21 - .L_20)
	.align		4
.L_20:
        /*0048*/ 	.word	index@(.nv.constant0._Z14zero_gradientsPfi)
        /*004c*/ 	.short	0x0380
        /*004e*/ 	.short	0x000c


	//----- nvinfo : EIATTR_SW_WAR
	.align		4
.L_21:
        /*0050*/ 	.byte	0x04, 0x36
        /*0052*/ 	.short	(.L_23 - .L_22)
.L_22:
        /*0054*/ 	.word	0x00000008
.L_23:


//--------------------- .nv.info._Z10sgd_updatePfPKffi --------------------------
	.section	.nv.info._Z10sgd_updatePfPKffi,"",@"SHT_CUDA_INFO"
	.sectionflags	@""
	.align	4


	//----- nvinfo : EIATTR_CUDA_API_VERSION
	.align		4
        /*0000*/ 	.byte	0x04, 0x37
        /*0002*/ 	.short	(.L_25 - .L_24)
.L_24:
        /*0004*/ 	.word	0x00000082


	//----- nvinfo : EIATTR_KPARAM_INFO
	.align		4
.L_25:
        /*0008*/ 	.byte	0x04, 0x17
        /*000a*/ 	.short	(.L_27 - .L_26)
.L_26:
        /*000c*/ 	.word	0x00000000
        /*0010*/ 	.short	0x0003
        /*0012*/ 	.short	0x0014
        /*0014*/ 	.byte	0x00, 0xf0, 0x11, 0x00


	//----- nvinfo : EIATTR_KPARAM_INFO
	.align		4
.L_27:
        /*0018*/ 	.byte	0x04, 0x17
        /*001a*/ 	.short	(.L_29 - .L_28)
.L_28:
        /*001c*/ 	.word	0x00000000
        /*0020*/ 	.short	0x0002
        /*0022*/ 	.short	0x0010
        /*0024*/ 	.byte	0x00, 0xf0, 0x11, 0x00


	//----- nvinfo : EIATTR_KPARAM_INFO
	.align		4
.L_29:
        /*0028*/ 	.byte	0x04, 0x17
        /*002a*/ 	.short	(.L_31 - .L_30)
.L_30:
        /*002c*/ 	.word	0x00000000
        /*0030*/ 	.short	0x0001
        /*0032*/ 	.short	0x0008
        /*0034*/ 	.byte	0x00, 0xf5, 0x21, 0x00


	//----- nvinfo : EIATTR_KPARAM_INFO
	.align		4
.L_31:
        /*0038*/ 	.byte	0x04, 0x17
        /*003a*/ 	.short	(.L_33 - .L_32)
.L_32:
        /*003c*/ 	.word	0x00000000
        /*0040*/ 	.short	0x0000
        /*0042*/ 	.short	0x0000
        /*0044*/ 	.byte	0x00, 0xf5, 0x21, 0x00


	//----- nvinfo : EIATTR_SPARSE_MMA_MASK
	.align		4
.L_33:
        /*0048*/ 	.byte	0x03, 0x50
        /*004a*/ 	.short	0x0000


	//----- nvinfo : EIATTR_MAXREG_COUNT
	.align		4
        /*004c*/ 	.byte	0x03, 0x1b
        /*004e*/ 	.short	0x00ff


	//----- nvinfo : EIATTR_MERCURY_ISA_VERSION
	.align		4
        /*0050*/ 	.byte	0x03, 0x5f
        /*0052*/ 	.short	0x0101


	//----- nvinfo : EIATTR_VRC_CTA_INIT_COUNT
	.align		4
        /*0054*/ 	.byte	0x02, 0x4a
	.zero		1
	.zero		1


	//----- nvinfo : EIATTR_EXIT_INSTR_OFFSETS
	.align		4
        /*0058*/ 	.byte	0x04, 0x1c
        /*005a*/ 	.short	(.L_35 - .L_34)


	//   ....[0]....
.L_34:
        /*005c*/ 	.word	0x00000010


	//----- nvinfo : EIATTR_CBANK_PARAM_SIZE
	.align		4
.L_35:
        /*0060*/ 	.byte	0x03, 0x19
        /*0062*/ 	.short	0x0018


	//----- nvinfo : EIATTR_PARAM_CBANK
	.align		4
        /*0064*/ 	.byte	0x04, 0x0a
        /*0066*/ 	.short	(.L_37 - .L_36)
	.align		4
.L_36:
        /*0068*/ 	.word	index@(.nv.constant0._Z10sgd_updatePfPKffi)
        /*006c*/ 	.short	0x0380
        /*006e*/ 	.short	0x0018


	//----- nvinfo : EIATTR_SW_WAR
	.align		4
.L_37:
        /*0070*/ 	.byte	0x04, 0x36
        /*0072*/ 	.short	(.L_39 - .L_38)
.L_38:
        /*0074*/ 	.word	0x00000008
.L_39:


//--------------------- .nv.callgraph             --------------------------
	.section	.nv.callgraph,"",@"SHT_CUDA_CALLGRAPH"
	.align	4
	.sectionentsize	8
	.align		4
        /*0000*/ 	.word	0x00000000
	.align		4
        /*0004*/ 	.word	0xffffffff
	.align		4
        /*0008*/ 	.word	0x00000000
	.align		4
        /*000c*/ 	.word	0xfffffffe
	.align		4
        /*0010*/ 	.word	0x00000000
	.align		4
        /*0014*/ 	.word	0xfffffffd
	.align		4
        /*0018*/ 	.word	0x00000000
	.align		4
        /*001c*/ 	.word	0xfffffffc


//--------------------- .text._Z14zero_gradientsPfi --------------------------
	.section	.text._Z14zero_gradientsPfi,"ax",@progbits
	.align	128
        .global         _Z14zero_gradientsPfi
        .type           _Z14zero_gradientsPfi,@function
        .size           _Z14zero_gradientsPfi,(.L_x_2 - _Z14zero_gradientsPfi)
        .other          _Z14zero_gradientsPfi,@"STO_CUDA_ENTRY STV_DEFAULT"
_Z14zero_gradientsPfi:
.text._Z14zero_gradientsPfi:
[----:B------:R-:W-:Y:S01]  /*0000*/  LDC R1, c[0x0][0x37c] ;  /* 0x0000df00ff017b82 */ /* 0x000fe20000000800 */
[----:B------:R-:W-:Y:S05]  /*0010*/  EXIT ;  /* 0x000000000000794d */ /* 0x000fea0003800000 */
.L_x_0:
[----:B------:R-:W-:-:S00]  /*0020*/  BRA `(.L_x_0) ;  /* 0xfffffffc00fc7947 */ /* 0x000fc0000383ffff */
[----:B------:R-:W-:-:S00]  /*0030*/  NOP ;  /* 0x0000000000007918 */ /* 0x000fc00000000000 */
        /* <DEDUP_REMOVED lines=12> */
.L_x_2:


//--------------------- .text._Z10sgd_updatePfPKffi --------------------------
	.section	.text._Z10sgd_updatePfPKffi,"ax",@progbits
	.align	128
        .global         _Z10sgd_updatePfPKffi
        .type           _Z10sgd_updatePfPKffi,@function
        .size           _Z10sgd_updatePfPKffi,(.L_x_3 - _Z10sgd_updatePfPKffi)
        .other          _Z10sgd_updatePfPKffi,@"STO_CUDA_ENTRY STV_DEFAULT"
_Z10sgd_updatePfPKffi:
.text._Z10sgd_updatePfPKffi:
[----:B------:R-:W-:Y:S01]  /*0000*/  LDC R1, c[0x0][0x37c] ;  /* 0x0000df00ff017b82 */ /* 0x000fe20000000800 */
[----:B------:R-:W-:Y:S05]  /*0010*/  EXIT ;  /* 0x000000000000794d */ /* 0x000fea0003800000 */
.L_x_1:
        /* <DEDUP_REMOVED lines=14> */
.L_x_3:


//--------------------- .nv.shared.reserved.0     --------------------------
	.section	.nv.shared.reserved.0,"aw",@nobits
	.weak		__nv_reservedSMEM_offset_0_alias
	.size		__nv_reservedSMEM_offset_0_alias, 0, 64
	.other		__nv_reservedSMEM_offset_0_alias,@"STO_CUDA_RESERVED_SHARED STV_DEFAULT"
__nv_reservedSMEM_offset_0_alias:
	.zero		0
	.zero		64


//--------------------- .nv.constant0._Z14zero_gradientsPfi --------------------------
	.section	.nv.constant0._Z14zero_gradientsPfi,"a",@progbits
	.sectionflags	@""
	.align	4
.nv.constant0._Z14zero_gradientsPfi:
	.zero		908


//--------------------- .nv.constant0._Z10sgd_updatePfPKffi --------------------------
	.section	.nv.constant0._Z10sgd_updatePfPKffi,"a",@progbits
	.sectionflags	@""
	.align	4
.nv.constant0._Z10sgd_updatePfPKffi:
	.zero		920


//--------------------- SYMBOLS --------------------------

	.type		.nv.reservedSmem.offset0,@object
	.size		.nv.reservedSmem.offset0,0x4
